//
// Generated by NVIDIA NVVM Compiler
//
// Compiler Build ID: CL-36424714
// Cuda compilation tools, release 13.0, V13.0.88
// Based on NVVM 20.0.0
//

.version 9.0
.target sm_100
.address_size 64

	// .globl	_Z12helloFromGPUv
.extern .func  (.param .b32 func_retval0) vprintf
(
	.param .b64 vprintf_param_0,
	.param .b64 vprintf_param_1
)
;
.global .align 1 .b8 $str[34] = {72, 101, 108, 108, 111, 32, 87, 111, 114, 108, 100, 32, 102, 114, 111, 109, 32, 71, 80, 85, 33, 32, 116, 104, 114, 101, 97, 100, 32, 37, 100, 32, 10};

.visible .entry _Z12helloFromGPUv()
{
	.local .align 8 .b8 	__local_depot0[8];
	.reg .b64 	%SP;
	.reg .b64 	%SPL;
	.reg .pred 	%p<2>;
	.reg .b32 	%r<5>;
	.reg .b64 	%rd<5>;

	mov.u64 	%SPL, __local_depot0;
	cvta.local.u64 	%SP, %SPL;
	mov.u32 	%r1, %tid.x;
	setp.ne.s32 	%p1, %r1, 5;
	@%p1 bra 	$L__BB0_2;
	add.u64 	%rd1, %SP, 0;
	add.u64 	%rd2, %SPL, 0;
	mov.b32 	%r2, 5;
	st.local.u32 	[%rd2], %r2;
	mov.u64 	%rd3, $str;
	cvta.global.u64 	%rd4, %rd3;
	{ // callseq 0, 0
	.param .b64 param0;
	st.param.b64 	[param0], %rd4;
	.param .b64 param1;
	st.param.b64 	[param1], %rd1;
	.param .b32 retval0;
	call.uni (retval0), 
	vprintf, 
	(
	param0, 
	param1
	);
	ld.param.b32 	%r3, [retval0];
	} // callseq 0
$L__BB0_2:
	ret;

}


// ===== COMPILED SASS (sm_100) =====

	.target	sm_100

	.elftype	@"ET_EXEC"


//--------------------- .note.nv.tkinfo           --------------------------
	.section	.note.nv.tkinfo,"",@"SHT_NOTE"
	.sectionflags	@"SHF_NOTE_NV_TKINFO"
	.tkinfo
        /*0018*/ 	.word	0x00000002
        /*0030*/ 	.string	""
        /*0030*/ 	.string	"ptxas"
        /*0030*/ 	.string	"Cuda compilation tools, release 13.0, V13.0.88"
        /*0030*/ 	.string	"Build cuda_13.0.r13.0/compiler.36424714_0"
        /*0030*/ 	.string	"-arch sm_100 -m 64 "



//--------------------- .note.nv.cuinfo           --------------------------
	.section	.note.nv.cuinfo,"",@"SHT_NOTE"
	.sectionflags	@"SHF_NOTE_NV_CUINFO"
        /*0018*/ 	.short	0x0002
        /*001a*/ 	.short	0x0064
        /*001c*/ 	.short	0x0082
	.zero		2


//--------------------- .nv.info                  --------------------------
	.section	.nv.info,"",@"SHT_CUDA_INFO"
	.align	4


	//----- nvinfo : EIATTR_REGCOUNT
	.align		4
        /*0000*/ 	.byte	0x04, 0x2f
        /*0002*/ 	.short	(.L_2 - .L_1)
	.align		4
.L_1:
        /*0004*/ 	.word	index@(_Z12helloFromGPUv)
        /*0008*/ 	.word	0x00000018


	//----- nvinfo : EIATTR_FRAME_SIZE
	.align		4
.L_2:
        /*000c*/ 	.byte	0x04, 0x11
        /*000e*/ 	.short	(.L_4 - .L_3)
	.align		4
.L_3:
        /*0010*/ 	.word	index@(_Z12helloFromGPUv)
        /*0014*/ 	.word	0x00000008


	//----- nvinfo : EIATTR_MIN_STACK_SIZE
	.align		4
.L_4:
        /*0018*/ 	.byte	0x04, 0x12
        /*001a*/ 	.short	(.L_6 - .L_5)
	.align		4
.L_5:
        /*001c*/ 	.word	index@(_Z12helloFromGPUv)
        /*0020*/ 	.word	0x00000008
.L_6:


//--------------------- .nv.compat                --------------------------
	.section	.nv.compat,"",@"SHT_CUDA_COMPAT_INFO"
	.align	4
        /*0000*/ 	.byte	0x02, 0x09, 0x00, 0x00, 0x02, 0x02, 0x01, 0x00, 0x02, 0x05, 0x05, 0x00, 0x03, 0x07, 0x01, 0x01
        /*0010*/ 	.byte	0x02, 0x03, 0x00, 0x00, 0x02, 0x06, 0x01, 0x00, 0x04, 0x0b, 0x08, 0x00, 0x09, 0x00, 0x00, 0x00
        /*0020*/ 	.byte	0x00, 0x00, 0x00, 0x00


//--------------------- .nv.info._Z12helloFromGPUv --------------------------
	.section	.nv.info._Z12helloFromGPUv,"",@"SHT_CUDA_INFO"
	.sectionflags	@""
	.align	4


	//----- nvinfo : EIATTR_CUDA_API_VERSION
	.align		4
        /*0000*/ 	.byte	0x04, 0x37
        /*0002*/ 	.short	(.L_8 - .L_7)
.L_7:
        /*0004*/ 	.word	0x00000082


	//----- nvinfo : EIATTR_SPARSE_MMA_MASK
	.align		4
.L_8:
        /*0008*/ 	.byte	0x03, 0x50
        /*000a*/ 	.short	0x0000


	//----- nvinfo : EIATTR_MAXREG_COUNT
	.align		4
        /*000c*/ 	.byte	0x03, 0x1b
        /*000e*/ 	.short	0x00ff


	//----- nvinfo : EIATTR_EXTERNS
	.align		4
        /*0010*/ 	.byte	0x04, 0x0f
        /*0012*/ 	.short	(.L_10 - .L_9)


	//   ....[0]....
	.align		4
.L_9:
        /*0014*/ 	.word	index@(vprintf)


	//----- nvinfo : EIATTR_MERCURY_ISA_VERSION
	.align		4
.L_10:
        /*0018*/ 	.byte	0x03, 0x5f
        /*001a*/ 	.short	0x0101


	//----- nvinfo : EIATTR_VRC_CTA_INIT_COUNT
	.align		4
        /*001c*/ 	.byte	0x02, 0x4a
	.zero		1
	.zero		1


	//----- nvinfo : EIATTR_SYSCALL_OFFSETS
	.align		4
        /*0020*/ 	.byte	0x04, 0x46
        /*0022*/ 	.short	(.L_12 - .L_11)


	//   ....[0]....
.L_11:
        /*0024*/ 	.word	0x00000110


	//----- nvinfo : EIATTR_EXIT_INSTR_OFFSETS
	.align		4
.L_12:
        /*0028*/ 	.byte	0x04, 0x1c
        /*002a*/ 	.short	(.L_14 - .L_13)


	//   ....[0]....
.L_13:
        /*002c*/ 	.word	0x00000080


	//   ....[1]....
        /*0030*/ 	.word	0x00000120


	//----- nvinfo : EIATTR_CRS_STACK_SIZE
	.align		4
.L_14:
        /*0034*/ 	.byte	0x04, 0x1e
        /*0036*/ 	.short	(.L_16 - .L_15)
.L_15:
        /*0038*/ 	.word	0x00000000


	//----- nvinfo : EIATTR_SW_WAR
	.align		4
.L_16:
        /*003c*/ 	.byte	0x04, 0x36
        /*003e*/ 	.short	(.L_18 - .L_17)
.L_17:
        /*0040*/ 	.word	0x00000008
.L_18:


//--------------------- .nv.callgraph             --------------------------
	.section	.nv.callgraph,"",@"SHT_CUDA_CALLGRAPH"
	.align	4
	.sectionentsize	8
	.align		4
        /*0000*/ 	.word	0x00000000
	.align		4
        /*0004*/ 	.word	0xffffffff
	.align		4
        /*0008*/ 	.word	index@(_Z12helloFromGPUv)
	.align		4
        /*000c*/ 	.word	index@(vprintf)
	.align		4
        /*0010*/ 	.word	0x00000000
	.align		4
        /*0014*/ 	.word	0xfffffffe
	.align		4
        /*0018*/ 	.word	0x00000000
	.align		4
        /*001c*/ 	.word	0xfffffffd
	.align		4
        /*0020*/ 	.word	0x00000000
	.align		4
        /*0024*/ 	.word	0xfffffffc


//--------------------- .nv.constant4             --------------------------
	.section	.nv.constant4,"a",@progbits
	.align	8
	.align		8
.nv.constant4:
        /*0000*/ 	.dword	vprintf
	.align		8
        /*0008*/ 	.dword	$str


//--------------------- .text._Z12helloFromGPUv   --------------------------
	.section	.text._Z12helloFromGPUv,"ax",@progbits
	.align	128
        .global         _Z12helloFromGPUv
        .type           _Z12helloFromGPUv,@function
        .size           _Z12helloFromGPUv,(.L_x_2 - _Z12helloFromGPUv)
        .other          _Z12helloFromGPUv,@"STO_CUDA_ENTRY STV_DEFAULT"
_Z12helloFromGPUv:
.text._Z12helloFromGPUv:
[----:B------:R-:W0:Y:S01]  /*0000*/  LDC R1, c[0x0][0x37c] ;  /* 0x0000df00ff017b82 */ /* 0x000e220000000800 */
[----:B------:R-:W1:Y:S01]  /*0010*/  S2R R0, SR_TID.X ;  /* 0x0000000000007919 */ /* 0x000e620000002100 */
[----:B------:R-:W2:Y:S01]  /*0020*/  LDCU UR4, c[0x0][0x2f8] ;  /* 0x00005f00ff0477ac */ /* 0x000ea20008000800 */
[----:B0-----:R-:W-:Y:S01]  /*0030*/  VIADD R1, R1, 0xfffffff8 ;  /* 0xfffffff801017836 */ /* 0x001fe20000000000 */
[----:B------:R-:W0:Y:S04]  /*0040*/  LDCU UR5, c[0x0][0x2fc] ;  /* 0x00005f80ff0577ac */ /* 0x000e280008000800 */
[----:B--2---:R-:W-:-:S05]  /*0050*/  IADD3 R6, P1, PT, R1, UR4, RZ ;  /* 0x0000000401067c10 */ /* 0x004fca000ff3e0ff */
[----:B0-----:R-:W-:Y:S01]  /*0060*/  IMAD.X R7, RZ, RZ, UR5, P1 ;  /* 0x00000005ff077e24 */ /* 0x001fe200088e06ff */
[----:B-1----:R-:W-:-:S13]  /*0070*/  ISETP.NE.AND P0, PT, R0, 0x5, PT ;  /* 0x000000050000780c */ /* 0x002fda0003f05270 */
[----:B------:R-:W-:Y:S05]  /*0080*/  @P0 EXIT ;  /* 0x000000000000094d */ /* 0x000fea0003800000 */
[----:B------:R-:W-:Y:S01]  /*0090*/  HFMA2 R8, -RZ, RZ, 0, 2.98023223876953125e-07 ;  /* 0x00000005ff087431 */ /* 0x000fe200000001ff */
[----:B------:R-:W-:Y:S01]  /*00a0*/  MOV R0, 0x0 ;  /* 0x0000000000007802 */ /* 0x000fe20000000f00 */
[----:B------:R-:W0:Y:S03]  /*00b0*/  LDCU.64 UR4, c[0x4][0x8] ;  /* 0x01000100ff0477ac */ /* 0x000e260008000a00 */
[----:B------:R1:W2:Y:S01]  /*00c0*/  LDC.64 R2, c[0x4][R0] ;  /* 0x0100000000027b82 */ /* 0x0002a20000000a00 */
[----:B------:R1:W-:Y:S01]  /*00d0*/  STL [R1], R8 ;  /* 0x0000000801007387 */ /* 0x0003e20000100800 */
[----:B0-----:R-:W-:Y:S01]  /*00e0*/  IMAD.U32 R4, RZ, RZ, UR4 ;  /* 0x00000004ff047e24 */ /* 0x001fe2000f8e00ff */
[----:B-1----:R-:W-:-:S07]  /*00f0*/  MOV R5, UR5 ;  /* 0x0000000500057c02 */ /* 0x002fce0008000f00 */
[----:B------:R-:W-:-:S07]  /*0100*/  LEPC R20, `(.L_x_0) ;  /* 0x000000001014794e */ /* 0x000fce0000000000 */
[----:B--2---:R-:W-:Y:S05]  /*0110*/  CALL.ABS.NOINC R2 ;  /* 0x0000000002007343 */ /* 0x004fea0003c00000 */
.L_x_0:
[----:B------:R-:W-:Y:S05]  /*0120*/  EXIT ;  /* 0x000000000000794d */ /* 0x000fea0003800000 */
.L_x_1:
[----:B------:R-:W-:-:S00]  /*0130*/  BRA `(.L_x_1) ;  /* 0xfffffffc00fc7947 */ /* 0x000fc0000383ffff */
[----:B------:R-:W-:-:S00]  /*0140*/  NOP ;  /* 0x0000000000007918 */ /* 0x000fc00000000000 */
        /* <DEDUP_REMOVED lines=11> */
.L_x_2:


//--------------------- .nv.global.init           --------------------------
	.section	.nv.global.init,"aw",@progbits
.nv.global.init:
	.type		$str,@object
	.size		$str,(.L_0 - $str)
$str:
        /*0000*/ 	.byte	0x48, 0x65, 0x6c, 0x6c, 0x6f, 0x20, 0x57, 0x6f, 0x72, 0x6c, 0x64, 0x20, 0x66, 0x72, 0x6f, 0x6d
        /*0010*/ 	.byte	0x20, 0x47, 0x50, 0x55, 0x21, 0x20, 0x74, 0x68, 0x72, 0x65, 0x61, 0x64, 0x20, 0x25, 0x64, 0x20
        /*0020*/ 	.byte	0x0a, 0x00
.L_0:


//--------------------- .nv.shared.reserved.0     --------------------------
	.section	.nv.shared.reserved.0,"aw",@nobits
	.weak		__nv_reservedSMEM_offset_0_alias
	.size		__nv_reservedSMEM_offset_0_alias, 0, 64
	.other		__nv_reservedSMEM_offset_0_alias,@"STO_CUDA_RESERVED_SHARED STV_DEFAULT"
__nv_reservedSMEM_offset_0_alias:
	.zero		0
	.zero		64


//--------------------- .nv.constant0._Z12helloFromGPUv --------------------------
	.section	.nv.constant0._Z12helloFromGPUv,"a",@progbits
	.sectionflags	@""
	.align	4
.nv.constant0._Z12helloFromGPUv:
	.zero		896


//--------------------- SYMBOLS --------------------------

	.type		.nv.reservedSmem.offset0,@object
	.size		.nv.reservedSmem.offset0,0x4
	.type		vprintf,@function
